//
// Generated by NVIDIA NVVM Compiler
//
// Compiler Build ID: CL-36424714
// Cuda compilation tools, release 13.0, V13.0.88
// Based on NVVM 20.0.0
//

.version 9.0
.target sm_100
.address_size 64

	// .globl	_Z6MatAddPA4_fS0_S0_

.visible .entry _Z6MatAddPA4_fS0_S0_(
	.param .u64 .ptr .align 1 _Z6MatAddPA4_fS0_S0__param_0,
	.param .u64 .ptr .align 1 _Z6MatAddPA4_fS0_S0__param_1,
	.param .u64 .ptr .align 1 _Z6MatAddPA4_fS0_S0__param_2
)
{
	.reg .pred 	%p<4>;
	.reg .b32 	%r<9>;
	.reg .b32 	%f<4>;
	.reg .b64 	%rd<15>;

	ld.param.u64 	%rd1, [_Z6MatAddPA4_fS0_S0__param_0];
	ld.param.u64 	%rd2, [_Z6MatAddPA4_fS0_S0__param_1];
	ld.param.u64 	%rd3, [_Z6MatAddPA4_fS0_S0__param_2];
	mov.u32 	%r3, %tid.y;
	mov.u32 	%r4, %ctaid.y;
	mov.u32 	%r5, %ntid.y;
	mad.lo.s32 	%r1, %r4, %r5, %r3;
	mov.u32 	%r6, %tid.x;
	mov.u32 	%r7, %ctaid.x;
	mov.u32 	%r8, %ntid.x;
	mad.lo.s32 	%r2, %r7, %r8, %r6;
	setp.gt.u32 	%p1, %r1, 3;
	setp.gt.s32 	%p2, %r2, 3;
	or.pred  	%p3, %p1, %p2;
	@%p3 bra 	$L__BB0_2;
	cvta.to.global.u64 	%rd4, %rd1;
	cvta.to.global.u64 	%rd5, %rd2;
	cvta.to.global.u64 	%rd6, %rd3;
	mul.wide.u32 	%rd7, %r1, 16;
	add.s64 	%rd8, %rd4, %rd7;
	mul.wide.s32 	%rd9, %r2, 4;
	add.s64 	%rd10, %rd8, %rd9;
	ld.global.f32 	%f1, [%rd10];
	add.s64 	%rd11, %rd5, %rd7;
	add.s64 	%rd12, %rd11, %rd9;
	ld.global.f32 	%f2, [%rd12];
	add.f32 	%f3, %f1, %f2;
	add.s64 	%rd13, %rd6, %rd7;
	add.s64 	%rd14, %rd13, %rd9;
	st.global.f32 	[%rd14], %f3;
$L__BB0_2:
	ret;

}


// ===== COMPILED SASS (sm_100) =====

	.target	sm_100

	.elftype	@"ET_EXEC"


//--------------------- .note.nv.tkinfo           --------------------------
	.section	.note.nv.tkinfo,"",@"SHT_NOTE"
	.sectionflags	@"SHF_NOTE_NV_TKINFO"
	.tkinfo
        /*0018*/ 	.word	0x00000002
        /*0030*/ 	.string	""
        /*0030*/ 	.string	"ptxas"
        /*0030*/ 	.string	"Cuda compilation tools, release 13.0, V13.0.88"
        /*0030*/ 	.string	"Build cuda_13.0.r13.0/compiler.36424714_0"
        /*0030*/ 	.string	"-arch sm_100 -m 64 "



//--------------------- .note.nv.cuinfo           --------------------------
	.section	.note.nv.cuinfo,"",@"SHT_NOTE"
	.sectionflags	@"SHF_NOTE_NV_CUINFO"
        /*0018*/ 	.short	0x0002
        /*001a*/ 	.short	0x0064
        /*001c*/ 	.short	0x0082
	.zero		2


//--------------------- .nv.info                  --------------------------
	.section	.nv.info,"",@"SHT_CUDA_INFO"
	.align	4


	//----- nvinfo : EIATTR_REGCOUNT
	.align		4
        /*0000*/ 	.byte	0x04, 0x2f
        /*0002*/ 	.short	(.L_1 - .L_0)
	.align		4
.L_0:
        /*0004*/ 	.word	index@(_Z6MatAddPA4_fS0_S0_)
        /*0008*/ 	.word	0x0000000e


	//----- nvinfo : EIATTR_FRAME_SIZE
	.align		4
.L_1:
        /*000c*/ 	.byte	0x04, 0x11
        /*000e*/ 	.short	(.L_3 - .L_2)
	.align		4
.L_2:
        /*0010*/ 	.word	index@(_Z6MatAddPA4_fS0_S0_)
        /*0014*/ 	.word	0x00000000


	//----- nvinfo : EIATTR_MIN_STACK_SIZE
	.align		4
.L_3:
        /*0018*/ 	.byte	0x04, 0x12
        /*001a*/ 	.short	(.L_5 - .L_4)
	.align		4
.L_4:
        /*001c*/ 	.word	index@(_Z6MatAddPA4_fS0_S0_)
        /*0020*/ 	.word	0x00000000
.L_5:


//--------------------- .nv.compat                --------------------------
	.section	.nv.compat,"",@"SHT_CUDA_COMPAT_INFO"
	.align	4
        /*0000*/ 	.byte	0x02, 0x09, 0x00, 0x00, 0x02, 0x02, 0x01, 0x00, 0x02, 0x05, 0x05, 0x00, 0x03, 0x07, 0x01, 0x01
        /*0010*/ 	.byte	0x02, 0x03, 0x00, 0x00, 0x02, 0x06, 0x01, 0x00, 0x04, 0x0b, 0x08, 0x00, 0x09, 0x00, 0x00, 0x00
        /*0020*/ 	.byte	0x00, 0x00, 0x00, 0x00


//--------------------- .nv.info._Z6MatAddPA4_fS0_S0_ --------------------------
	.section	.nv.info._Z6MatAddPA4_fS0_S0_,"",@"SHT_CUDA_INFO"
	.sectionflags	@""
	.align	4


	//----- nvinfo : EIATTR_CUDA_API_VERSION
	.align		4
        /*0000*/ 	.byte	0x04, 0x37
        /*0002*/ 	.short	(.L_7 - .L_6)
.L_6:
        /*0004*/ 	.word	0x00000082


	//----- nvinfo : EIATTR_KPARAM_INFO
	.align		4
.L_7:
        /*0008*/ 	.byte	0x04, 0x17
        /*000a*/ 	.short	(.L_9 - .L_8)
.L_8:
        /*000c*/ 	.word	0x00000000
        /*0010*/ 	.short	0x0002
        /*0012*/ 	.short	0x0010
        /*0014*/ 	.byte	0x00, 0xf5, 0x21, 0x00


	//----- nvinfo : EIATTR_KPARAM_INFO
	.align		4
.L_9:
        /*0018*/ 	.byte	0x04, 0x17
        /*001a*/ 	.short	(.L_11 - .L_10)
.L_10:
        /*001c*/ 	.word	0x00000000
        /*0020*/ 	.short	0x0001
        /*0022*/ 	.short	0x0008
        /*0024*/ 	.byte	0x00, 0xf5, 0x21, 0x00


	//----- nvinfo : EIATTR_KPARAM_INFO
	.align		4
.L_11:
        /*0028*/ 	.byte	0x04, 0x17
        /*002a*/ 	.short	(.L_13 - .L_12)
.L_12:
        /*002c*/ 	.word	0x00000000
        /*0030*/ 	.short	0x0000
        /*0032*/ 	.short	0x0000
        /*0034*/ 	.byte	0x00, 0xf5, 0x21, 0x00


	//----- nvinfo : EIATTR_SPARSE_MMA_MASK
	.align		4
.L_13:
        /*0038*/ 	.byte	0x03, 0x50
        /*003a*/ 	.short	0x0000


	//----- nvinfo : EIATTR_MAXREG_COUNT
	.align		4
        /*003c*/ 	.byte	0x03, 0x1b
        /*003e*/ 	.short	0x00ff


	//----- nvinfo : EIATTR_MERCURY_ISA_VERSION
	.align		4
        /*0040*/ 	.byte	0x03, 0x5f
        /*0042*/ 	.short	0x0101


	//----- nvinfo : EIATTR_VRC_CTA_INIT_COUNT
	.align		4
        /*0044*/ 	.byte	0x02, 0x4a
	.zero		1
	.zero		1


	//----- nvinfo : EIATTR_EXIT_INSTR_OFFSETS
	.align		4
        /*0048*/ 	.byte	0x04, 0x1c
        /*004a*/ 	.short	(.L_15 - .L_14)


	//   ....[0]....
.L_14:
        /*004c*/ 	.word	0x000000b0


	//   ....[1]....
        /*0050*/ 	.word	0x000001a0


	//----- nvinfo : EIATTR_CBANK_PARAM_SIZE
	.align		4
.L_15:
        /*0054*/ 	.byte	0x03, 0x19
        /*0056*/ 	.short	0x0018


	//----- nvinfo : EIATTR_PARAM_CBANK
	.align		4
        /*0058*/ 	.byte	0x04, 0x0a
        /*005a*/ 	.short	(.L_17 - .L_16)
	.align		4
.L_16:
        /*005c*/ 	.word	index@(.nv.constant0._Z6MatAddPA4_fS0_S0_)
        /*0060*/ 	.short	0x0380
        /*0062*/ 	.short	0x0018


	//----- nvinfo : EIATTR_SW_WAR
	.align		4
.L_17:
        /*0064*/ 	.byte	0x04, 0x36
        /*0066*/ 	.short	(.L_19 - .L_18)
.L_18:
        /*0068*/ 	.word	0x00000008
.L_19:


//--------------------- .nv.callgraph             --------------------------
	.section	.nv.callgraph,"",@"SHT_CUDA_CALLGRAPH"
	.align	4
	.sectionentsize	8
	.align		4
        /*0000*/ 	.word	0x00000000
	.align		4
        /*0004*/ 	.word	0xffffffff
	.align		4
        /*0008*/ 	.word	0x00000000
	.align		4
        /*000c*/ 	.word	0xfffffffe
	.align		4
        /*0010*/ 	.word	0x00000000
	.align		4
        /*0014*/ 	.word	0xfffffffd
	.align		4
        /*0018*/ 	.word	0x00000000
	.align		4
        /*001c*/ 	.word	0xfffffffc


//--------------------- .text._Z6MatAddPA4_fS0_S0_ --------------------------
	.section	.text._Z6MatAddPA4_fS0_S0_,"ax",@progbits
	.align	128
        .global         _Z6MatAddPA4_fS0_S0_
        .type           _Z6MatAddPA4_fS0_S0_,@function
        .size           _Z6MatAddPA4_fS0_S0_,(.L_x_1 - _Z6MatAddPA4_fS0_S0_)
        .other          _Z6MatAddPA4_fS0_S0_,@"STO_CUDA_ENTRY STV_DEFAULT"
_Z6MatAddPA4_fS0_S0_:
.text._Z6MatAddPA4_fS0_S0_:
[----:B------:R-:W-:Y:S01]  /*0000*/  LDC R1, c[0x0][0x37c] ;  /* 0x0000df00ff017b82 */ /* 0x000fe20000000800 */
[----:B------:R-:W0:Y:S07]  /*0010*/  S2R R11, SR_TID.X ;  /* 0x00000000000b7919 */ /* 0x000e2e0000002100 */
[----:B------:R-:W1:Y:S01]  /*0020*/  LDC R0, c[0x0][0x364] ;  /* 0x0000d900ff007b82 */ /* 0x000e620000000800 */
[----:B------:R-:W1:Y:S07]  /*0030*/  S2R R9, SR_TID.Y ;  /* 0x0000000000097919 */ /* 0x000e6e0000002200 */
[----:B------:R-:W0:Y:S08]  /*0040*/  S2UR UR5, SR_CTAID.X ;  /* 0x00000000000579c3 */ /* 0x000e300000002500 */
[----:B------:R-:W0:Y:S08]  /*0050*/  LDC R2, c[0x0][0x360] ;  /* 0x0000d800ff027b82 */ /* 0x000e300000000800 */
[----:B------:R-:W1:Y:S01]  /*0060*/  S2UR UR4, SR_CTAID.Y ;  /* 0x00000000000479c3 */ /* 0x000e620000002600 */
[----:B0-----:R-:W-:-:S05]  /*0070*/  IMAD R11, R2, UR5, R11 ;  /* 0x00000005020b7c24 */ /* 0x001fca000f8e020b */
[----:B------:R-:W-:Y:S01]  /*0080*/  ISETP.GT.AND P0, PT, R11, 0x3, PT ;  /* 0x000000030b00780c */ /* 0x000fe20003f04270 */
[----:B-1----:R-:W-:-:S05]  /*0090*/  IMAD R9, R0, UR4, R9 ;  /* 0x0000000400097c24 */ /* 0x002fca000f8e0209 */
[----:B------:R-:W-:-:S13]  /*00a0*/  ISETP.GT.U32.OR P0, PT, R9, 0x3, P0 ;  /* 0x000000030900780c */ /* 0x000fda0000704470 */
[----:B------:R-:W-:Y:S05]  /*00b0*/  @P0 EXIT ;  /* 0x000000000000094d */ /* 0x000fea0003800000 */
[----:B------:R-:W0:Y:S01]  /*00c0*/  LDC.64 R2, c[0x0][0x380] ;  /* 0x0000e000ff027b82 */ /* 0x000e220000000a00 */
[----:B------:R-:W1:Y:S07]  /*00d0*/  LDCU.64 UR4, c[0x0][0x358] ;  /* 0x00006b00ff0477ac */ /* 0x000e6e0008000a00 */
[----:B------:R-:W2:Y:S08]  /*00e0*/  LDC.64 R4, c[0x0][0x388] ;  /* 0x0000e200ff047b82 */ /* 0x000eb00000000a00 */
[----:B------:R-:W3:Y:S01]  /*00f0*/  LDC.64 R6, c[0x0][0x390] ;  /* 0x0000e400ff067b82 */ /* 0x000ee20000000a00 */
[----:B0-----:R-:W-:-:S04]  /*0100*/  IMAD.WIDE.U32 R2, R9, 0x10, R2 ;  /* 0x0000001009027825 */ /* 0x001fc800078e0002 */
[----:B------:R-:W-:-:S04]  /*0110*/  IMAD.WIDE R2, R11, 0x4, R2 ;  /* 0x000000040b027825 */ /* 0x000fc800078e0202 */
[----:B--2---:R-:W-:Y:S02]  /*0120*/  IMAD.WIDE.U32 R4, R9, 0x10, R4 ;  /* 0x0000001009047825 */ /* 0x004fe400078e0004 */
[----:B-1----:R-:W2:Y:S02]  /*0130*/  LDG.E R2, desc[UR4][R2.64] ;  /* 0x0000000402027981 */ /* 0x002ea4000c1e1900 */
[----:B------:R-:W-:-:S06]  /*0140*/  IMAD.WIDE R4, R11, 0x4, R4 ;  /* 0x000000040b047825 */ /* 0x000fcc00078e0204 */
[----:B------:R-:W2:Y:S01]  /*0150*/  LDG.E R5, desc[UR4][R4.64] ;  /* 0x0000000404057981 */ /* 0x000ea2000c1e1900 */
[----:B---3--:R-:W-:-:S04]  /*0160*/  IMAD.WIDE.U32 R6, R9, 0x10, R6 ;  /* 0x0000001009067825 */ /* 0x008fc800078e0006 */
[----:B------:R-:W-:-:S04]  /*0170*/  IMAD.WIDE R6, R11, 0x4, R6 ;  /* 0x000000040b067825 */ /* 0x000fc800078e0206 */
[----:B--2---:R-:W-:-:S05]  /*0180*/  FADD R9, R2, R5 ;  /* 0x0000000502097221 */ /* 0x004fca0000000000 */
[----:B------:R-:W-:Y:S01]  /*0190*/  STG.E desc[UR4][R6.64], R9 ;  /* 0x0000000906007986 */ /* 0x000fe2000c101904 */
[----:B------:R-:W-:Y:S05]  /*01a0*/  EXIT ;  /* 0x000000000000794d */ /* 0x000fea0003800000 */
.L_x_0:
[----:B------:R-:W-:-:S00]  /*01b0*/  BRA `(.L_x_0) ;  /* 0xfffffffc00fc7947 */ /* 0x000fc0000383ffff */
[----:B------:R-:W-:-:S00]  /*01c0*/  NOP ;  /* 0x0000000000007918 */ /* 0x000fc00000000000 */
        /* <DEDUP_REMOVED lines=11> */
.L_x_1:


//--------------------- .nv.shared.reserved.0     --------------------------
	.section	.nv.shared.reserved.0,"aw",@nobits
	.weak		__nv_reservedSMEM_offset_0_alias
	.size		__nv_reservedSMEM_offset_0_alias, 0, 64
	.other		__nv_reservedSMEM_offset_0_alias,@"STO_CUDA_RESERVED_SHARED STV_DEFAULT"
__nv_reservedSMEM_offset_0_alias:
	.zero		0
	.zero		64


//--------------------- .nv.constant0._Z6MatAddPA4_fS0_S0_ --------------------------
	.section	.nv.constant0._Z6MatAddPA4_fS0_S0_,"a",@progbits
	.sectionflags	@""
	.align	4
.nv.constant0._Z6MatAddPA4_fS0_S0_:
	.zero		920


//--------------------- SYMBOLS --------------------------

	.type		.nv.reservedSmem.offset0,@object
	.size		.nv.reservedSmem.offset0,0x4
